//
// Generated by NVIDIA NVVM Compiler
//
// Compiler Build ID: CL-36424714
// Cuda compilation tools, release 13.0, V13.0.88
// Based on NVVM 20.0.0
//

.version 9.0
.target sm_100
.address_size 64

	// .globl	_Z14kernelConstantPim

.visible .entry _Z14kernelConstantPim(
	.param .u64 .ptr .align 1 _Z14kernelConstantPim_param_0,
	.param .u64 _Z14kernelConstantPim_param_1
)
{
	.reg .pred 	%p<2>;
	.reg .b32 	%r<7>;
	.reg .b64 	%rd<5>;

	ld.param.u64 	%rd1, [_Z14kernelConstantPim_param_0];
	ld.param.u32 	%r2, [_Z14kernelConstantPim_param_1];
	mov.u32 	%r3, %ctaid.x;
	mov.u32 	%r4, %ntid.x;
	mov.u32 	%r5, %tid.x;
	mad.lo.s32 	%r1, %r3, %r4, %r5;
	setp.ge.s32 	%p1, %r1, %r2;
	@%p1 bra 	$L__BB0_2;
	cvta.to.global.u64 	%rd2, %rd1;
	mul.wide.s32 	%rd3, %r1, 4;
	add.s64 	%rd4, %rd2, %rd3;
	mov.b32 	%r6, 9;
	st.global.u32 	[%rd4], %r6;
$L__BB0_2:
	ret;

}
	// .globl	_Z14kernelBlockIdxPim
.visible .entry _Z14kernelBlockIdxPim(
	.param .u64 .ptr .align 1 _Z14kernelBlockIdxPim_param_0,
	.param .u64 _Z14kernelBlockIdxPim_param_1
)
{
	.reg .pred 	%p<2>;
	.reg .b32 	%r<6>;
	.reg .b64 	%rd<5>;

	ld.param.u64 	%rd1, [_Z14kernelBlockIdxPim_param_0];
	ld.param.u32 	%r3, [_Z14kernelBlockIdxPim_param_1];
	mov.u32 	%r1, %ctaid.x;
	mov.u32 	%r4, %ntid.x;
	mov.u32 	%r5, %tid.x;
	mad.lo.s32 	%r2, %r1, %r4, %r5;
	setp.ge.s32 	%p1, %r2, %r3;
	@%p1 bra 	$L__BB1_2;
	cvta.to.global.u64 	%rd2, %rd1;
	mul.wide.s32 	%rd3, %r2, 4;
	add.s64 	%rd4, %rd2, %rd3;
	st.global.u32 	[%rd4], %r1;
$L__BB1_2:
	ret;

}
	// .globl	_Z15kernelThreadIdxPim
.visible .entry _Z15kernelThreadIdxPim(
	.param .u64 .ptr .align 1 _Z15kernelThreadIdxPim_param_0,
	.param .u64 _Z15kernelThreadIdxPim_param_1
)
{
	.reg .pred 	%p<2>;
	.reg .b32 	%r<6>;
	.reg .b64 	%rd<5>;

	ld.param.u64 	%rd1, [_Z15kernelThreadIdxPim_param_0];
	ld.param.u32 	%r3, [_Z15kernelThreadIdxPim_param_1];
	mov.u32 	%r4, %ctaid.x;
	mov.u32 	%r5, %ntid.x;
	mov.u32 	%r1, %tid.x;
	mad.lo.s32 	%r2, %r4, %r5, %r1;
	setp.ge.s32 	%p1, %r2, %r3;
	@%p1 bra 	$L__BB2_2;
	cvta.to.global.u64 	%rd2, %rd1;
	mul.wide.s32 	%rd3, %r2, 4;
	add.s64 	%rd4, %rd2, %rd3;
	st.global.u32 	[%rd4], %r1;
$L__BB2_2:
	ret;

}
	// .globl	_Z21kernelGlobalThreadIdxPim
.visible .entry _Z21kernelGlobalThreadIdxPim(
	.param .u64 .ptr .align 1 _Z21kernelGlobalThreadIdxPim_param_0,
	.param .u64 _Z21kernelGlobalThreadIdxPim_param_1
)
{
	.reg .pred 	%p<2>;
	.reg .b32 	%r<6>;
	.reg .b64 	%rd<5>;

	ld.param.u64 	%rd1, [_Z21kernelGlobalThreadIdxPim_param_0];
	ld.param.u32 	%r2, [_Z21kernelGlobalThreadIdxPim_param_1];
	mov.u32 	%r3, %ctaid.x;
	mov.u32 	%r4, %ntid.x;
	mov.u32 	%r5, %tid.x;
	mad.lo.s32 	%r1, %r3, %r4, %r5;
	setp.ge.s32 	%p1, %r1, %r2;
	@%p1 bra 	$L__BB3_2;
	cvta.to.global.u64 	%rd2, %rd1;
	mul.wide.s32 	%rd3, %r1, 4;
	add.s64 	%rd4, %rd2, %rd3;
	st.global.u32 	[%rd4], %r1;
$L__BB3_2:
	ret;

}


// ===== COMPILED SASS (sm_100) =====

	.target	sm_100

	.elftype	@"ET_EXEC"


//--------------------- .note.nv.tkinfo           --------------------------
	.section	.note.nv.tkinfo,"",@"SHT_NOTE"
	.sectionflags	@"SHF_NOTE_NV_TKINFO"
	.tkinfo
        /*0018*/ 	.word	0x00000002
        /*0030*/ 	.string	""
        /*0030*/ 	.string	"ptxas"
        /*0030*/ 	.string	"Cuda compilation tools, release 13.0, V13.0.88"
        /*0030*/ 	.string	"Build cuda_13.0.r13.0/compiler.36424714_0"
        /*0030*/ 	.string	"-arch sm_100 -m 64 "



//--------------------- .note.nv.cuinfo           --------------------------
	.section	.note.nv.cuinfo,"",@"SHT_NOTE"
	.sectionflags	@"SHF_NOTE_NV_CUINFO"
        /*0018*/ 	.short	0x0002
        /*001a*/ 	.short	0x0064
        /*001c*/ 	.short	0x0082
	.zero		2


//--------------------- .nv.info                  --------------------------
	.section	.nv.info,"",@"SHT_CUDA_INFO"
	.align	4


	//----- nvinfo : EIATTR_REGCOUNT
	.align		4
        /*0000*/ 	.byte	0x04, 0x2f
        /*0002*/ 	.short	(.L_1 - .L_0)
	.align		4
.L_0:
        /*0004*/ 	.word	index@(_Z14kernelConstantPim)
        /*0008*/ 	.word	0x0000000a


	//----- nvinfo : EIATTR_FRAME_SIZE
	.align		4
.L_1:
        /*000c*/ 	.byte	0x04, 0x11
        /*000e*/ 	.short	(.L_3 - .L_2)
	.align		4
.L_2:
        /*0010*/ 	.word	index@(_Z14kernelConstantPim)
        /*0014*/ 	.word	0x00000000


	//----- nvinfo : EIATTR_REGCOUNT
	.align		4
.L_3:
        /*0018*/ 	.byte	0x04, 0x2f
        /*001a*/ 	.short	(.L_5 - .L_4)
	.align		4
.L_4:
        /*001c*/ 	.word	index@(_Z14kernelBlockIdxPim)
        /*0020*/ 	.word	0x0000000a


	//----- nvinfo : EIATTR_FRAME_SIZE
	.align		4
.L_5:
        /*0024*/ 	.byte	0x04, 0x11
        /*0026*/ 	.short	(.L_7 - .L_6)
	.align		4
.L_6:
        /*0028*/ 	.word	index@(_Z14kernelBlockIdxPim)
        /*002c*/ 	.word	0x00000000


	//----- nvinfo : EIATTR_REGCOUNT
	.align		4
.L_7:
        /*0030*/ 	.byte	0x04, 0x2f
        /*0032*/ 	.short	(.L_9 - .L_8)
	.align		4
.L_8:
        /*0034*/ 	.word	index@(_Z15kernelThreadIdxPim)
        /*0038*/ 	.word	0x00000008


	//----- nvinfo : EIATTR_FRAME_SIZE
	.align		4
.L_9:
        /*003c*/ 	.byte	0x04, 0x11
        /*003e*/ 	.short	(.L_11 - .L_10)
	.align		4
.L_10:
        /*0040*/ 	.word	index@(_Z15kernelThreadIdxPim)
        /*0044*/ 	.word	0x00000000


	//----- nvinfo : EIATTR_REGCOUNT
	.align		4
.L_11:
        /*0048*/ 	.byte	0x04, 0x2f
        /*004a*/ 	.short	(.L_13 - .L_12)
	.align		4
.L_12:
        /*004c*/ 	.word	index@(_Z21kernelGlobalThreadIdxPim)
        /*0050*/ 	.word	0x00000008


	//----- nvinfo : EIATTR_FRAME_SIZE
	.align		4
.L_13:
        /*0054*/ 	.byte	0x04, 0x11
        /*0056*/ 	.short	(.L_15 - .L_14)
	.align		4
.L_14:
        /*0058*/ 	.word	index@(_Z21kernelGlobalThreadIdxPim)
        /*005c*/ 	.word	0x00000000


	//----- nvinfo : EIATTR_MIN_STACK_SIZE
	.align		4
.L_15:
        /*0060*/ 	.byte	0x04, 0x12
        /*0062*/ 	.short	(.L_17 - .L_16)
	.align		4
.L_16:
        /*0064*/ 	.word	index@(_Z21kernelGlobalThreadIdxPim)
        /*0068*/ 	.word	0x00000000


	//----- nvinfo : EIATTR_MIN_STACK_SIZE
	.align		4
.L_17:
        /*006c*/ 	.byte	0x04, 0x12
        /*006e*/ 	.short	(.L_19 - .L_18)
	.align		4
.L_18:
        /*0070*/ 	.word	index@(_Z15kernelThreadIdxPim)
        /*0074*/ 	.word	0x00000000


	//----- nvinfo : EIATTR_MIN_STACK_SIZE
	.align		4
.L_19:
        /*0078*/ 	.byte	0x04, 0x12
        /*007a*/ 	.short	(.L_21 - .L_20)
	.align		4
.L_20:
        /*007c*/ 	.word	index@(_Z14kernelBlockIdxPim)
        /*0080*/ 	.word	0x00000000


	//----- nvinfo : EIATTR_MIN_STACK_SIZE
	.align		4
.L_21:
        /*0084*/ 	.byte	0x04, 0x12
        /*0086*/ 	.short	(.L_23 - .L_22)
	.align		4
.L_22:
        /*0088*/ 	.word	index@(_Z14kernelConstantPim)
        /*008c*/ 	.word	0x00000000
.L_23:


//--------------------- .nv.compat                --------------------------
	.section	.nv.compat,"",@"SHT_CUDA_COMPAT_INFO"
	.align	4
        /*0000*/ 	.byte	0x02, 0x09, 0x00, 0x00, 0x02, 0x02, 0x01, 0x00, 0x02, 0x05, 0x05, 0x00, 0x03, 0x07, 0x01, 0x01
        /*0010*/ 	.byte	0x02, 0x03, 0x00, 0x00, 0x02, 0x06, 0x01, 0x00, 0x04, 0x0b, 0x08, 0x00, 0x09, 0x00, 0x00, 0x00
        /*0020*/ 	.byte	0x00, 0x00, 0x00, 0x00


//--------------------- .nv.info._Z21kernelGlobalThreadIdxPim --------------------------
	.section	.nv.info._Z21kernelGlobalThreadIdxPim,"",@"SHT_CUDA_INFO"
	.sectionflags	@""
	.align	4


	//----- nvinfo : EIATTR_CUDA_API_VERSION
	.align		4
        /*0000*/ 	.byte	0x04, 0x37
        /*0002*/ 	.short	(.L_25 - .L_24)
.L_24:
        /*0004*/ 	.word	0x00000082


	//----- nvinfo : EIATTR_KPARAM_INFO
	.align		4
.L_25:
        /*0008*/ 	.byte	0x04, 0x17
        /*000a*/ 	.short	(.L_27 - .L_26)
.L_26:
        /*000c*/ 	.word	0x00000000
        /*0010*/ 	.short	0x0001
        /*0012*/ 	.short	0x0008
        /*0014*/ 	.byte	0x00, 0xf0, 0x21, 0x00


	//----- nvinfo : EIATTR_KPARAM_INFO
	.align		4
.L_27:
        /*0018*/ 	.byte	0x04, 0x17
        /*001a*/ 	.short	(.L_29 - .L_28)
.L_28:
        /*001c*/ 	.word	0x00000000
        /*0020*/ 	.short	0x0000
        /*0022*/ 	.short	0x0000
        /*0024*/ 	.byte	0x00, 0xf5, 0x21, 0x00


	//----- nvinfo : EIATTR_SPARSE_MMA_MASK
	.align		4
.L_29:
        /*0028*/ 	.byte	0x03, 0x50
        /*002a*/ 	.short	0x0000


	//----- nvinfo : EIATTR_MAXREG_COUNT
	.align		4
        /*002c*/ 	.byte	0x03, 0x1b
        /*002e*/ 	.short	0x00ff


	//----- nvinfo : EIATTR_MERCURY_ISA_VERSION
	.align		4
        /*0030*/ 	.byte	0x03, 0x5f
        /*0032*/ 	.short	0x0101


	//----- nvinfo : EIATTR_VRC_CTA_INIT_COUNT
	.align		4
        /*0034*/ 	.byte	0x02, 0x4a
	.zero		1
	.zero		1


	//----- nvinfo : EIATTR_EXIT_INSTR_OFFSETS
	.align		4
        /*0038*/ 	.byte	0x04, 0x1c
        /*003a*/ 	.short	(.L_31 - .L_30)


	//   ....[0]....
.L_30:
        /*003c*/ 	.word	0x00000070


	//   ....[1]....
        /*0040*/ 	.word	0x000000c0


	//----- nvinfo : EIATTR_CBANK_PARAM_SIZE
	.align		4
.L_31:
        /*0044*/ 	.byte	0x03, 0x19
        /*0046*/ 	.short	0x0010


	//----- nvinfo : EIATTR_PARAM_CBANK
	.align		4
        /*0048*/ 	.byte	0x04, 0x0a
        /*004a*/ 	.short	(.L_33 - .L_32)
	.align		4
.L_32:
        /*004c*/ 	.word	index@(.nv.constant0._Z21kernelGlobalThreadIdxPim)
        /*0050*/ 	.short	0x0380
        /*0052*/ 	.short	0x0010


	//----- nvinfo : EIATTR_SW_WAR
	.align		4
.L_33:
        /*0054*/ 	.byte	0x04, 0x36
        /*0056*/ 	.short	(.L_35 - .L_34)
.L_34:
        /*0058*/ 	.word	0x00000008
.L_35:


//--------------------- .nv.info._Z15kernelThreadIdxPim --------------------------
	.section	.nv.info._Z15kernelThreadIdxPim,"",@"SHT_CUDA_INFO"
	.sectionflags	@""
	.align	4


	//----- nvinfo : EIATTR_CUDA_API_VERSION
	.align		4
        /*0000*/ 	.byte	0x04, 0x37
        /*0002*/ 	.short	(.L_37 - .L_36)
.L_36:
        /*0004*/ 	.word	0x00000082


	//----- nvinfo : EIATTR_KPARAM_INFO
	.align		4
.L_37:
        /*0008*/ 	.byte	0x04, 0x17
        /*000a*/ 	.short	(.L_39 - .L_38)
.L_38:
        /*000c*/ 	.word	0x00000000
        /*0010*/ 	.short	0x0001
        /*0012*/ 	.short	0x0008
        /*0014*/ 	.byte	0x00, 0xf0, 0x21, 0x00


	//----- nvinfo : EIATTR_KPARAM_INFO
	.align		4
.L_39:
        /*0018*/ 	.byte	0x04, 0x17
        /*001a*/ 	.short	(.L_41 - .L_40)
.L_40:
        /*001c*/ 	.word	0x00000000
        /*0020*/ 	.short	0x0000
        /*0022*/ 	.short	0x0000
        /*0024*/ 	.byte	0x00, 0xf5, 0x21, 0x00


	//----- nvinfo : EIATTR_SPARSE_MMA_MASK
	.align		4
.L_41:
        /*0028*/ 	.byte	0x03, 0x50
        /*002a*/ 	.short	0x0000


	//----- nvinfo : EIATTR_MAXREG_COUNT
	.align		4
        /*002c*/ 	.byte	0x03, 0x1b
        /*002e*/ 	.short	0x00ff


	//----- nvinfo : EIATTR_MERCURY_ISA_VERSION
	.align		4
        /*0030*/ 	.byte	0x03, 0x5f
        /*0032*/ 	.short	0x0101


	//----- nvinfo : EIATTR_VRC_CTA_INIT_COUNT
	.align		4
        /*0034*/ 	.byte	0x02, 0x4a
	.zero		1
	.zero		1


	//----- nvinfo : EIATTR_EXIT_INSTR_OFFSETS
	.align		4
        /*0038*/ 	.byte	0x04, 0x1c
        /*003a*/ 	.short	(.L_43 - .L_42)


	//   ....[0]....
.L_42:
        /*003c*/ 	.word	0x00000070


	//   ....[1]....
        /*0040*/ 	.word	0x000000c0


	//----- nvinfo : EIATTR_CBANK_PARAM_SIZE
	.align		4
.L_43:
        /*0044*/ 	.byte	0x03, 0x19
        /*0046*/ 	.short	0x0010


	//----- nvinfo : EIATTR_PARAM_CBANK
	.align		4
        /*0048*/ 	.byte	0x04, 0x0a
        /*004a*/ 	.short	(.L_45 - .L_44)
	.align		4
.L_44:
        /*004c*/ 	.word	index@(.nv.constant0._Z15kernelThreadIdxPim)
        /*0050*/ 	.short	0x0380
        /*0052*/ 	.short	0x0010


	//----- nvinfo : EIATTR_SW_WAR
	.align		4
.L_45:
        /*0054*/ 	.byte	0x04, 0x36
        /*0056*/ 	.short	(.L_47 - .L_46)
.L_46:
        /*0058*/ 	.word	0x00000008
.L_47:


//--------------------- .nv.info._Z14kernelBlockIdxPim --------------------------
	.section	.nv.info._Z14kernelBlockIdxPim,"",@"SHT_CUDA_INFO"
	.sectionflags	@""
	.align	4


	//----- nvinfo : EIATTR_CUDA_API_VERSION
	.align		4
        /*0000*/ 	.byte	0x04, 0x37
        /*0002*/ 	.short	(.L_49 - .L_48)
.L_48:
        /*0004*/ 	.word	0x00000082


	//----- nvinfo : EIATTR_KPARAM_INFO
	.align		4
.L_49:
        /*0008*/ 	.byte	0x04, 0x17
        /*000a*/ 	.short	(.L_51 - .L_50)
.L_50:
        /*000c*/ 	.word	0x00000000
        /*0010*/ 	.short	0x0001
        /*0012*/ 	.short	0x0008
        /*0014*/ 	.byte	0x00, 0xf0, 0x21, 0x00


	//----- nvinfo : EIATTR_KPARAM_INFO
	.align		4
.L_51:
        /*0018*/ 	.byte	0x04, 0x17
        /*001a*/ 	.short	(.L_53 - .L_52)
.L_52:
        /*001c*/ 	.word	0x00000000
        /*0020*/ 	.short	0x0000
        /*0022*/ 	.short	0x0000
        /*0024*/ 	.byte	0x00, 0xf5, 0x21, 0x00


	//----- nvinfo : EIATTR_SPARSE_MMA_MASK
	.align		4
.L_53:
        /*0028*/ 	.byte	0x03, 0x50
        /*002a*/ 	.short	0x0000


	//----- nvinfo : EIATTR_MAXREG_COUNT
	.align		4
        /*002c*/ 	.byte	0x03, 0x1b
        /*002e*/ 	.short	0x00ff


	//----- nvinfo : EIATTR_MERCURY_ISA_VERSION
	.align		4
        /*0030*/ 	.byte	0x03, 0x5f
        /*0032*/ 	.short	0x0101


	//----- nvinfo : EIATTR_VRC_CTA_INIT_COUNT
	.align		4
        /*0034*/ 	.byte	0x02, 0x4a
	.zero		1
	.zero		1


	//----- nvinfo : EIATTR_EXIT_INSTR_OFFSETS
	.align		4
        /*0038*/ 	.byte	0x04, 0x1c
        /*003a*/ 	.short	(.L_55 - .L_54)


	//   ....[0]....
.L_54:
        /*003c*/ 	.word	0x00000070


	//   ....[1]....
        /*0040*/ 	.word	0x000000c0


	//----- nvinfo : EIATTR_CBANK_PARAM_SIZE
	.align		4
.L_55:
        /*0044*/ 	.byte	0x03, 0x19
        /*0046*/ 	.short	0x0010


	//----- nvinfo : EIATTR_PARAM_CBANK
	.align		4
        /*0048*/ 	.byte	0x04, 0x0a
        /*004a*/ 	.short	(.L_57 - .L_56)
	.align		4
.L_56:
        /*004c*/ 	.word	index@(.nv.constant0._Z14kernelBlockIdxPim)
        /*0050*/ 	.short	0x0380
        /*0052*/ 	.short	0x0010


	//----- nvinfo : EIATTR_SW_WAR
	.align		4
.L_57:
        /*0054*/ 	.byte	0x04, 0x36
        /*0056*/ 	.short	(.L_59 - .L_58)
.L_58:
        /*0058*/ 	.word	0x00000008
.L_59:


//--------------------- .nv.info._Z14kernelConstantPim --------------------------
	.section	.nv.info._Z14kernelConstantPim,"",@"SHT_CUDA_INFO"
	.sectionflags	@""
	.align	4


	//----- nvinfo : EIATTR_CUDA_API_VERSION
	.align		4
        /*0000*/ 	.byte	0x04, 0x37
        /*0002*/ 	.short	(.L_61 - .L_60)
.L_60:
        /*0004*/ 	.word	0x00000082


	//----- nvinfo : EIATTR_KPARAM_INFO
	.align		4
.L_61:
        /*0008*/ 	.byte	0x04, 0x17
        /*000a*/ 	.short	(.L_63 - .L_62)
.L_62:
        /*000c*/ 	.word	0x00000000
        /*0010*/ 	.short	0x0001
        /*0012*/ 	.short	0x0008
        /*0014*/ 	.byte	0x00, 0xf0, 0x21, 0x00


	//----- nvinfo : EIATTR_KPARAM_INFO
	.align		4
.L_63:
        /*0018*/ 	.byte	0x04, 0x17
        /*001a*/ 	.short	(.L_65 - .L_64)
.L_64:
        /*001c*/ 	.word	0x00000000
        /*0020*/ 	.short	0x0000
        /*0022*/ 	.short	0x0000
        /*0024*/ 	.byte	0x00, 0xf5, 0x21, 0x00


	//----- nvinfo : EIATTR_SPARSE_MMA_MASK
	.align		4
.L_65:
        /*0028*/ 	.byte	0x03, 0x50
        /*002a*/ 	.short	0x0000


	//----- nvinfo : EIATTR_MAXREG_COUNT
	.align		4
        /*002c*/ 	.byte	0x03, 0x1b
        /*002e*/ 	.short	0x00ff


	//----- nvinfo : EIATTR_MERCURY_ISA_VERSION
	.align		4
        /*0030*/ 	.byte	0x03, 0x5f
        /*0032*/ 	.short	0x0101


	//----- nvinfo : EIATTR_VRC_CTA_INIT_COUNT
	.align		4
        /*0034*/ 	.byte	0x02, 0x4a
	.zero		1
	.zero		1


	//----- nvinfo : EIATTR_EXIT_INSTR_OFFSETS
	.align		4
        /*0038*/ 	.byte	0x04, 0x1c
        /*003a*/ 	.short	(.L_67 - .L_66)


	//   ....[0]....
.L_66:
        /*003c*/ 	.word	0x00000070


	//   ....[1]....
        /*0040*/ 	.word	0x000000d0


	//----- nvinfo : EIATTR_CBANK_PARAM_SIZE
	.align		4
.L_67:
        /*0044*/ 	.byte	0x03, 0x19
        /*0046*/ 	.short	0x0010


	//----- nvinfo : EIATTR_PARAM_CBANK
	.align		4
        /*0048*/ 	.byte	0x04, 0x0a
        /*004a*/ 	.short	(.L_69 - .L_68)
	.align		4
.L_68:
        /*004c*/ 	.word	index@(.nv.constant0._Z14kernelConstantPim)
        /*0050*/ 	.short	0x0380
        /*0052*/ 	.short	0x0010


	//----- nvinfo : EIATTR_SW_WAR
	.align		4
.L_69:
        /*0054*/ 	.byte	0x04, 0x36
        /*0056*/ 	.short	(.L_71 - .L_70)
.L_70:
        /*0058*/ 	.word	0x00000008
.L_71:


//--------------------- .nv.callgraph             --------------------------
	.section	.nv.callgraph,"",@"SHT_CUDA_CALLGRAPH"
	.align	4
	.sectionentsize	8
	.align		4
        /*0000*/ 	.word	0x00000000
	.align		4
        /*0004*/ 	.word	0xffffffff
	.align		4
        /*0008*/ 	.word	0x00000000
	.align		4
        /*000c*/ 	.word	0xfffffffe
	.align		4
        /*0010*/ 	.word	0x00000000
	.align		4
        /*0014*/ 	.word	0xfffffffd
	.align		4
        /*0018*/ 	.word	0x00000000
	.align		4
        /*001c*/ 	.word	0xfffffffc


//--------------------- .text._Z21kernelGlobalThreadIdxPim --------------------------
	.section	.text._Z21kernelGlobalThreadIdxPim,"ax",@progbits
	.align	128
        .global         _Z21kernelGlobalThreadIdxPim
        .type           _Z21kernelGlobalThreadIdxPim,@function
        .size           _Z21kernelGlobalThreadIdxPim,(.L_x_4 - _Z21kernelGlobalThreadIdxPim)
        .other          _Z21kernelGlobalThreadIdxPim,@"STO_CUDA_ENTRY STV_DEFAULT"
_Z21kernelGlobalThreadIdxPim:
.text._Z21kernelGlobalThreadIdxPim:
[----:B------:R-:W-:Y:S01]  /*0000*/  LDC R1, c[0x0][0x37c] ;  /* 0x0000df00ff017b82 */ /* 0x000fe20000000800 */
[----:B------:R-:W0:Y:S07]  /*0010*/  S2R R0, SR_TID.X ;  /* 0x0000000000007919 */ /* 0x000e2e0000002100 */
[----:B------:R-:W0:Y:S01]  /*0020*/  S2UR UR4, SR_CTAID.X ;  /* 0x00000000000479c3 */ /* 0x000e220000002500 */
[----:B------:R-:W1:Y:S07]  /*0030*/  LDCU UR5, c[0x0][0x388] ;  /* 0x00007100ff0577ac */ /* 0x000e6e0008000800 */
[----:B------:R-:W0:Y:S02]  /*0040*/  LDC R5, c[0x0][0x360] ;  /* 0x0000d800ff057b82 */ /* 0x000e240000000800 */
[----:B0-----:R-:W-:-:S05]  /*0050*/  IMAD R5, R5, UR4, R0 ;  /* 0x0000000405057c24 */ /* 0x001fca000f8e0200 */
[----:B-1----:R-:W-:-:S13]  /*0060*/  ISETP.GE.AND P0, PT, R5, UR5, PT ;  /* 0x0000000505007c0c */ /* 0x002fda000bf06270 */
[----:B------:R-:W-:Y:S05]  /*0070*/  @P0 EXIT ;  /* 0x000000000000094d */ /* 0x000fea0003800000 */
[----:B------:R-:W0:Y:S01]  /*0080*/  LDC.64 R2, c[0x0][0x380] ;  /* 0x0000e000ff027b82 */ /* 0x000e220000000a00 */
[----:B------:R-:W1:Y:S01]  /*0090*/  LDCU.64 UR4, c[0x0][0x358] ;  /* 0x00006b00ff0477ac */ /* 0x000e620008000a00 */
[----:B0-----:R-:W-:-:S05]  /*00a0*/  IMAD.WIDE R2, R5, 0x4, R2 ;  /* 0x0000000405027825 */ /* 0x001fca00078e0202 */
[----:B-1----:R-:W-:Y:S01]  /*00b0*/  STG.E desc[UR4][R2.64], R5 ;  /* 0x0000000502007986 */ /* 0x002fe2000c101904 */
[----:B------:R-:W-:Y:S05]  /*00c0*/  EXIT ;  /* 0x000000000000794d */ /* 0x000fea0003800000 */
.L_x_0:
[----:B------:R-:W-:-:S00]  /*00d0*/  BRA `(.L_x_0) ;  /* 0xfffffffc00fc7947 */ /* 0x000fc0000383ffff */
[----:B------:R-:W-:-:S00]  /*00e0*/  NOP ;  /* 0x0000000000007918 */ /* 0x000fc00000000000 */
        /* <DEDUP_REMOVED lines=9> */
.L_x_4:


//--------------------- .text._Z15kernelThreadIdxPim --------------------------
	.section	.text._Z15kernelThreadIdxPim,"ax",@progbits
	.align	128
        .global         _Z15kernelThreadIdxPim
        .type           _Z15kernelThreadIdxPim,@function
        .size           _Z15kernelThreadIdxPim,(.L_x_5 - _Z15kernelThreadIdxPim)
        .other          _Z15kernelThreadIdxPim,@"STO_CUDA_ENTRY STV_DEFAULT"
_Z15kernelThreadIdxPim:
.text._Z15kernelThreadIdxPim:
        /* <DEDUP_REMOVED lines=13> */
.L_x_1:
        /* <DEDUP_REMOVED lines=11> */
.L_x_5:


//--------------------- .text._Z14kernelBlockIdxPim --------------------------
	.section	.text._Z14kernelBlockIdxPim,"ax",@progbits
	.align	128
        .global         _Z14kernelBlockIdxPim
        .type           _Z14kernelBlockIdxPim,@function
        .size           _Z14kernelBlockIdxPim,(.L_x_6 - _Z14kernelBlockIdxPim)
        .other          _Z14kernelBlockIdxPim,@"STO_CUDA_ENTRY STV_DEFAULT"
_Z14kernelBlockIdxPim:
.text._Z14kernelBlockIdxPim:
[----:B------:R-:W-:Y:S01]  /*0000*/  LDC R1, c[0x0][0x37c] ;  /* 0x0000df00ff017b82 */ /* 0x000fe20000000800 */
[----:B------:R-:W0:Y:S01]  /*0010*/  S2R R7, SR_CTAID.X ;  /* 0x0000000000077919 */ /* 0x000e220000002500 */
[----:B------:R-:W0:Y:S01]  /*0020*/  LDCU UR4, c[0x0][0x360] ;  /* 0x00006c00ff0477ac */ /* 0x000e220008000800 */
[----:B------:R-:W0:Y:S01]  /*0030*/  S2R R0, SR_TID.X ;  /* 0x0000000000007919 */ /* 0x000e220000002100 */
[----:B------:R-:W1:Y:S01]  /*0040*/  LDCU UR5, c[0x0][0x388] ;  /* 0x00007100ff0577ac */ /* 0x000e620008000800 */
        /* <DEDUP_REMOVED lines=8> */
.L_x_2:
        /* <DEDUP_REMOVED lines=11> */
.L_x_6:


//--------------------- .text._Z14kernelConstantPim --------------------------
	.section	.text._Z14kernelConstantPim,"ax",@progbits
	.align	128
        .global         _Z14kernelConstantPim
        .type           _Z14kernelConstantPim,@function
        .size           _Z14kernelConstantPim,(.L_x_7 - _Z14kernelConstantPim)
        .other          _Z14kernelConstantPim,@"STO_CUDA_ENTRY STV_DEFAULT"
_Z14kernelConstantPim:
.text._Z14kernelConstantPim:
        /* <DEDUP_REMOVED lines=10> */
[----:B------:R-:W-:Y:S02]  /*00a0*/  HFMA2 R7, -RZ, RZ, 0, 5.36441802978515625e-07 ;  /* 0x00000009ff077431 */ /* 0x000fe400000001ff */
[----:B0-----:R-:W-:-:S05]  /*00b0*/  IMAD.WIDE R2, R5, 0x4, R2 ;  /* 0x0000000405027825 */ /* 0x001fca00078e0202 */
[----:B-1----:R-:W-:Y:S01]  /*00c0*/  STG.E desc[UR4][R2.64], R7 ;  /* 0x0000000702007986 */ /* 0x002fe2000c101904 */
[----:B------:R-:W-:Y:S05]  /*00d0*/  EXIT ;  /* 0x000000000000794d */ /* 0x000fea0003800000 */
.L_x_3:
        /* <DEDUP_REMOVED lines=10> */
.L_x_7:


//--------------------- .nv.shared.reserved.0     --------------------------
	.section	.nv.shared.reserved.0,"aw",@nobits
	.weak		__nv_reservedSMEM_offset_0_alias
	.size		__nv_reservedSMEM_offset_0_alias, 0, 64
	.other		__nv_reservedSMEM_offset_0_alias,@"STO_CUDA_RESERVED_SHARED STV_DEFAULT"
__nv_reservedSMEM_offset_0_alias:
	.zero		0
	.zero		64


//--------------------- .nv.constant0._Z21kernelGlobalThreadIdxPim --------------------------
	.section	.nv.constant0._Z21kernelGlobalThreadIdxPim,"a",@progbits
	.sectionflags	@""
	.align	4
.nv.constant0._Z21kernelGlobalThreadIdxPim:
	.zero		912


//--------------------- .nv.constant0._Z15kernelThreadIdxPim --------------------------
	.section	.nv.constant0._Z15kernelThreadIdxPim,"a",@progbits
	.sectionflags	@""
	.align	4
.nv.constant0._Z15kernelThreadIdxPim:
	.zero		912


//--------------------- .nv.constant0._Z14kernelBlockIdxPim --------------------------
	.section	.nv.constant0._Z14kernelBlockIdxPim,"a",@progbits
	.sectionflags	@""
	.align	4
.nv.constant0._Z14kernelBlockIdxPim:
	.zero		912


//--------------------- .nv.constant0._Z14kernelConstantPim --------------------------
	.section	.nv.constant0._Z14kernelConstantPim,"a",@progbits
	.sectionflags	@""
	.align	4
.nv.constant0._Z14kernelConstantPim:
	.zero		912


//--------------------- SYMBOLS --------------------------

	.type		.nv.reservedSmem.offset0,@object
	.size		.nv.reservedSmem.offset0,0x4
